//
// Generated by NVIDIA NVVM Compiler
//
// Compiler Build ID: CL-36424714
// Cuda compilation tools, release 13.0, V13.0.88
// Based on NVVM 20.0.0
//

.version 9.0
.target sm_100
.address_size 64

	// .globl	_Z13jacobi_kernelPKdPdii

.visible .entry _Z13jacobi_kernelPKdPdii(
	.param .u64 .ptr .align 1 _Z13jacobi_kernelPKdPdii_param_0,
	.param .u64 .ptr .align 1 _Z13jacobi_kernelPKdPdii_param_1,
	.param .u32 _Z13jacobi_kernelPKdPdii_param_2,
	.param .u32 _Z13jacobi_kernelPKdPdii_param_3
)
{
	.reg .pred 	%p<4>;
	.reg .b32 	%r<23>;
	.reg .b64 	%rd<12>;
	.reg .b64 	%fd<9>;

	ld.param.u64 	%rd1, [_Z13jacobi_kernelPKdPdii_param_0];
	ld.param.u64 	%rd2, [_Z13jacobi_kernelPKdPdii_param_1];
	ld.param.u32 	%r3, [_Z13jacobi_kernelPKdPdii_param_2];
	ld.param.u32 	%r4, [_Z13jacobi_kernelPKdPdii_param_3];
	mov.u32 	%r6, %tid.x;
	mov.u32 	%r7, %ctaid.x;
	mov.u32 	%r8, %ntid.x;
	mad.lo.s32 	%r9, %r7, %r8, %r6;
	add.s32 	%r1, %r9, 1;
	mov.u32 	%r10, %tid.y;
	mov.u32 	%r11, %ctaid.y;
	mov.u32 	%r12, %ntid.y;
	mad.lo.s32 	%r13, %r11, %r12, %r10;
	add.s32 	%r2, %r13, 1;
	add.s32 	%r15, %r3, -1;
	setp.ge.s32 	%p1, %r1, %r15;
	add.s32 	%r16, %r4, -1;
	setp.ge.s32 	%p2, %r2, %r16;
	or.pred  	%p3, %p1, %p2;
	@%p3 bra 	$L__BB0_2;
	cvta.to.global.u64 	%rd3, %rd1;
	cvta.to.global.u64 	%rd4, %rd2;
	mul.lo.s32 	%r17, %r3, %r2;
	add.s32 	%r18, %r17, %r1;
	mul.wide.s32 	%rd5, %r18, 8;
	add.s64 	%rd6, %rd3, %rd5;
	ld.global.nc.f64 	%fd1, [%rd6+8];
	ld.global.nc.f64 	%fd2, [%rd6+-8];
	add.f64 	%fd3, %fd1, %fd2;
	add.s32 	%r19, %r17, %r3;
	mul.wide.s32 	%rd7, %r3, 8;
	add.s64 	%rd8, %rd6, %rd7;
	ld.global.nc.f64 	%fd4, [%rd8];
	add.f64 	%fd5, %fd3, %fd4;
	shl.b32 	%r20, %r3, 1;
	sub.s32 	%r21, %r19, %r20;
	add.s32 	%r22, %r21, %r1;
	mul.wide.s32 	%rd9, %r22, 8;
	add.s64 	%rd10, %rd3, %rd9;
	ld.global.nc.f64 	%fd6, [%rd10];
	add.f64 	%fd7, %fd5, %fd6;
	mul.f64 	%fd8, %fd7, 0d3FD0000000000000;
	add.s64 	%rd11, %rd4, %rd5;
	st.global.f64 	[%rd11], %fd8;
$L__BB0_2:
	ret;

}


// ===== COMPILED SASS (sm_100) =====

	.target	sm_100

	.elftype	@"ET_EXEC"


//--------------------- .note.nv.tkinfo           --------------------------
	.section	.note.nv.tkinfo,"",@"SHT_NOTE"
	.sectionflags	@"SHF_NOTE_NV_TKINFO"
	.tkinfo
        /*0018*/ 	.word	0x00000002
        /*0030*/ 	.string	""
        /*0030*/ 	.string	"ptxas"
        /*0030*/ 	.string	"Cuda compilation tools, release 13.0, V13.0.88"
        /*0030*/ 	.string	"Build cuda_13.0.r13.0/compiler.36424714_0"
        /*0030*/ 	.string	"-arch sm_100 -m 64 "



//--------------------- .note.nv.cuinfo           --------------------------
	.section	.note.nv.cuinfo,"",@"SHT_NOTE"
	.sectionflags	@"SHF_NOTE_NV_CUINFO"
        /*0018*/ 	.short	0x0002
        /*001a*/ 	.short	0x0064
        /*001c*/ 	.short	0x0082
	.zero		2


//--------------------- .nv.info                  --------------------------
	.section	.nv.info,"",@"SHT_CUDA_INFO"
	.align	4


	//----- nvinfo : EIATTR_REGCOUNT
	.align		4
        /*0000*/ 	.byte	0x04, 0x2f
        /*0002*/ 	.short	(.L_1 - .L_0)
	.align		4
.L_0:
        /*0004*/ 	.word	index@(_Z13jacobi_kernelPKdPdii)
        /*0008*/ 	.word	0x00000010


	//----- nvinfo : EIATTR_FRAME_SIZE
	.align		4
.L_1:
        /*000c*/ 	.byte	0x04, 0x11
        /*000e*/ 	.short	(.L_3 - .L_2)
	.align		4
.L_2:
        /*0010*/ 	.word	index@(_Z13jacobi_kernelPKdPdii)
        /*0014*/ 	.word	0x00000000


	//----- nvinfo : EIATTR_MIN_STACK_SIZE
	.align		4
.L_3:
        /*0018*/ 	.byte	0x04, 0x12
        /*001a*/ 	.short	(.L_5 - .L_4)
	.align		4
.L_4:
        /*001c*/ 	.word	index@(_Z13jacobi_kernelPKdPdii)
        /*0020*/ 	.word	0x00000000
.L_5:


//--------------------- .nv.compat                --------------------------
	.section	.nv.compat,"",@"SHT_CUDA_COMPAT_INFO"
	.align	4
        /*0000*/ 	.byte	0x02, 0x09, 0x00, 0x00, 0x02, 0x02, 0x01, 0x00, 0x02, 0x05, 0x05, 0x00, 0x03, 0x07, 0x01, 0x01
        /*0010*/ 	.byte	0x02, 0x03, 0x00, 0x00, 0x02, 0x06, 0x01, 0x00, 0x04, 0x0b, 0x08, 0x00, 0x01, 0x00, 0x00, 0x00
        /*0020*/ 	.byte	0x00, 0x00, 0x00, 0x00


//--------------------- .nv.info._Z13jacobi_kernelPKdPdii --------------------------
	.section	.nv.info._Z13jacobi_kernelPKdPdii,"",@"SHT_CUDA_INFO"
	.sectionflags	@""
	.align	4


	//----- nvinfo : EIATTR_CUDA_API_VERSION
	.align		4
        /*0000*/ 	.byte	0x04, 0x37
        /*0002*/ 	.short	(.L_7 - .L_6)
.L_6:
        /*0004*/ 	.word	0x00000082


	//----- nvinfo : EIATTR_KPARAM_INFO
	.align		4
.L_7:
        /*0008*/ 	.byte	0x04, 0x17
        /*000a*/ 	.short	(.L_9 - .L_8)
.L_8:
        /*000c*/ 	.word	0x00000000
        /*0010*/ 	.short	0x0003
        /*0012*/ 	.short	0x0014
        /*0014*/ 	.byte	0x00, 0xf0, 0x11, 0x00


	//----- nvinfo : EIATTR_KPARAM_INFO
	.align		4
.L_9:
        /*0018*/ 	.byte	0x04, 0x17
        /*001a*/ 	.short	(.L_11 - .L_10)
.L_10:
        /*001c*/ 	.word	0x00000000
        /*0020*/ 	.short	0x0002
        /*0022*/ 	.short	0x0010
        /*0024*/ 	.byte	0x00, 0xf0, 0x11, 0x00


	//----- nvinfo : EIATTR_KPARAM_INFO
	.align		4
.L_11:
        /*0028*/ 	.byte	0x04, 0x17
        /*002a*/ 	.short	(.L_13 - .L_12)
.L_12:
        /*002c*/ 	.word	0x00000000
        /*0030*/ 	.short	0x0001
        /*0032*/ 	.short	0x0008
        /*0034*/ 	.byte	0x00, 0xf5, 0x21, 0x00


	//----- nvinfo : EIATTR_KPARAM_INFO
	.align		4
.L_13:
        /*0038*/ 	.byte	0x04, 0x17
        /*003a*/ 	.short	(.L_15 - .L_14)
.L_14:
        /*003c*/ 	.word	0x00000000
        /*0040*/ 	.short	0x0000
        /*0042*/ 	.short	0x0000
        /*0044*/ 	.byte	0x00, 0xf5, 0x21, 0x00


	//----- nvinfo : EIATTR_SPARSE_MMA_MASK
	.align		4
.L_15:
        /*0048*/ 	.byte	0x03, 0x50
        /*004a*/ 	.short	0x0000


	//----- nvinfo : EIATTR_MAXREG_COUNT
	.align		4
        /*004c*/ 	.byte	0x03, 0x1b
        /*004e*/ 	.short	0x00ff


	//----- nvinfo : EIATTR_MERCURY_ISA_VERSION
	.align		4
        /*0050*/ 	.byte	0x03, 0x5f
        /*0052*/ 	.short	0x0101


	//----- nvinfo : EIATTR_VRC_CTA_INIT_COUNT
	.align		4
        /*0054*/ 	.byte	0x02, 0x4a
	.zero		1
	.zero		1


	//----- nvinfo : EIATTR_EXIT_INSTR_OFFSETS
	.align		4
        /*0058*/ 	.byte	0x04, 0x1c
        /*005a*/ 	.short	(.L_17 - .L_16)


	//   ....[0]....
.L_16:
        /*005c*/ 	.word	0x00000100


	//   ....[1]....
        /*0060*/ 	.word	0x00000260


	//----- nvinfo : EIATTR_CBANK_PARAM_SIZE
	.align		4
.L_17:
        /*0064*/ 	.byte	0x03, 0x19
        /*0066*/ 	.short	0x0018


	//----- nvinfo : EIATTR_PARAM_CBANK
	.align		4
        /*0068*/ 	.byte	0x04, 0x0a
        /*006a*/ 	.short	(.L_19 - .L_18)
	.align		4
.L_18:
        /*006c*/ 	.word	index@(.nv.constant0._Z13jacobi_kernelPKdPdii)
        /*0070*/ 	.short	0x0380
        /*0072*/ 	.short	0x0018


	//----- nvinfo : EIATTR_SW_WAR
	.align		4
.L_19:
        /*0074*/ 	.byte	0x04, 0x36
        /*0076*/ 	.short	(.L_21 - .L_20)
.L_20:
        /*0078*/ 	.word	0x00000008
.L_21:


//--------------------- .nv.callgraph             --------------------------
	.section	.nv.callgraph,"",@"SHT_CUDA_CALLGRAPH"
	.align	4
	.sectionentsize	8
	.align		4
        /*0000*/ 	.word	0x00000000
	.align		4
        /*0004*/ 	.word	0xffffffff
	.align		4
        /*0008*/ 	.word	0x00000000
	.align		4
        /*000c*/ 	.word	0xfffffffe
	.align		4
        /*0010*/ 	.word	0x00000000
	.align		4
        /*0014*/ 	.word	0xfffffffd
	.align		4
        /*0018*/ 	.word	0x00000000
	.align		4
        /*001c*/ 	.word	0xfffffffc


//--------------------- .text._Z13jacobi_kernelPKdPdii --------------------------
	.section	.text._Z13jacobi_kernelPKdPdii,"ax",@progbits
	.align	128
        .global         _Z13jacobi_kernelPKdPdii
        .type           _Z13jacobi_kernelPKdPdii,@function
        .size           _Z13jacobi_kernelPKdPdii,(.L_x_1 - _Z13jacobi_kernelPKdPdii)
        .other          _Z13jacobi_kernelPKdPdii,@"STO_CUDA_ENTRY STV_DEFAULT"
_Z13jacobi_kernelPKdPdii:
.text._Z13jacobi_kernelPKdPdii:
[----:B------:R-:W-:Y:S01]  /*0000*/  LDC R1, c[0x0][0x37c] ;  /* 0x0000df00ff017b82 */ /* 0x000fe20000000800 */
[----:B------:R-:W0:Y:S07]  /*0010*/  S2R R4, SR_TID.Y ;  /* 0x0000000000047919 */ /* 0x000e2e0000002200 */
[----:B------:R-:W1:Y:S01]  /*0020*/  LDC R5, c[0x0][0x360] ;  /* 0x0000d800ff057b82 */ /* 0x000e620000000800 */
[----:B------:R-:W1:Y:S07]  /*0030*/  S2R R0, SR_TID.X ;  /* 0x0000000000007919 */ /* 0x000e6e0000002100 */
[----:B------:R-:W0:Y:S08]  /*0040*/  S2UR UR5, SR_CTAID.Y ;  /* 0x00000000000579c3 */ /* 0x000e300000002600 */
[----:B------:R-:W0:Y:S08]  /*0050*/  LDC R7, c[0x0][0x364] ;  /* 0x0000d900ff077b82 */ /* 0x000e300000000800 */
[----:B------:R-:W1:Y:S08]  /*0060*/  S2UR UR4, SR_CTAID.X ;  /* 0x00000000000479c3 */ /* 0x000e700000002500 */
[----:B------:R-:W2:Y:S01]  /*0070*/  LDC.64 R2, c[0x0][0x390] ;  /* 0x0000e400ff027b82 */ /* 0x000ea20000000a00 */
[----:B0-----:R-:W-:-:S02]  /*0080*/  IMAD R4, R7, UR5, R4 ;  /* 0x0000000507047c24 */ /* 0x001fc4000f8e0204 */
[----:B-1----:R-:W-:-:S05]  /*0090*/  IMAD R0, R5, UR4, R0 ;  /* 0x0000000405007c24 */ /* 0x002fca000f8e0200 */
[----:B------:R-:W-:Y:S02]  /*00a0*/  IADD3 R13, PT, PT, R0, 0x1, RZ ;  /* 0x00000001000d7810 */ /* 0x000fe40007ffe0ff */
[----:B--2---:R-:W-:Y:S02]  /*00b0*/  IADD3 R6, PT, PT, R3, -0x1, RZ ;  /* 0xffffffff03067810 */ /* 0x004fe40007ffe0ff */
[----:B------:R-:W-:Y:S02]  /*00c0*/  IADD3 R3, PT, PT, R4, 0x1, RZ ;  /* 0x0000000104037810 */ /* 0x000fe40007ffe0ff */
[----:B------:R-:W-:Y:S02]  /*00d0*/  IADD3 R4, PT, PT, R2, -0x1, RZ ;  /* 0xffffffff02047810 */ /* 0x000fe40007ffe0ff */
[----:B------:R-:W-:-:S04]  /*00e0*/  ISETP.GE.AND P0, PT, R3, R6, PT ;  /* 0x000000060300720c */ /* 0x000fc80003f06270 */
[----:B------:R-:W-:-:S13]  /*00f0*/  ISETP.GE.OR P0, PT, R13, R4, P0 ;  /* 0x000000040d00720c */ /* 0x000fda0000706670 */
[----:B------:R-:W-:Y:S05]  /*0100*/  @P0 EXIT ;  /* 0x000000000000094d */ /* 0x000fea0003800000 */
[----:B------:R-:W0:Y:S01]  /*0110*/  LDC.64 R10, c[0x0][0x380] ;  /* 0x0000e000ff0a7b82 */ /* 0x000e220000000a00 */
[----:B------:R-:W1:Y:S01]  /*0120*/  LDCU.64 UR4, c[0x0][0x358] ;  /* 0x00006b00ff0477ac */ /* 0x000e620008000a00 */
[CC--:B------:R-:W-:Y:S01]  /*0130*/  IMAD R0, R3.reuse, R2.reuse, R13 ;  /* 0x0000000203007224 */ /* 0x0c0fe200078e020d */
[----:B------:R-:W-:Y:S01]  /*0140*/  IADD3 R12, PT, PT, -R2, RZ, RZ ;  /* 0x000000ff020c7210 */ /* 0x000fe20007ffe1ff */
[----:B------:R-:W-:-:S05]  /*0150*/  IMAD R3, R3, R2, R2 ;  /* 0x0000000203037224 */ /* 0x000fca00078e0202 */
[----:B------:R-:W-:-:S04]  /*0160*/  LEA R12, R12, R3, 0x1 ;  /* 0x000000030c0c7211 */ /* 0x000fc800078e08ff */
[----:B------:R-:W-:Y:S01]  /*0170*/  IADD3 R13, PT, PT, R13, R12, RZ ;  /* 0x0000000c0d0d7210 */ /* 0x000fe20007ffe0ff */
[----:B0-----:R-:W-:-:S05]  /*0180*/  IMAD.WIDE R8, R0, 0x8, R10 ;  /* 0x0000000800087825 */ /* 0x001fca00078e020a */
[----:B-1----:R-:W2:Y:S01]  /*0190*/  LDG.E.64.CONSTANT R4, desc[UR4][R8.64+0x8] ;  /* 0x0000080408047981 */ /* 0x002ea2000c1e9b00 */
[----:B------:R-:W-:-:S03]  /*01a0*/  IMAD.WIDE R2, R2, 0x8, R8 ;  /* 0x0000000802027825 */ /* 0x000fc600078e0208 */
[----:B------:R-:W2:Y:S01]  /*01b0*/  LDG.E.64.CONSTANT R6, desc[UR4][R8.64+-0x8] ;  /* 0xfffff80408067981 */ /* 0x000ea2000c1e9b00 */
[----:B------:R-:W-:-:S03]  /*01c0*/  IMAD.WIDE R10, R13, 0x8, R10 ;  /* 0x000000080d0a7825 */ /* 0x000fc600078e020a */
[----:B------:R-:W3:Y:S04]  /*01d0*/  LDG.E.64.CONSTANT R2, desc[UR4][R2.64] ;  /* 0x0000000402027981 */ /* 0x000ee8000c1e9b00 */
[----:B------:R-:W4:Y:S01]  /*01e0*/  LDG.E.64.CONSTANT R10, desc[UR4][R10.64] ;  /* 0x000000040a0a7981 */ /* 0x000f22000c1e9b00 */
[----:B--2---:R-:W-:Y:S01]  /*01f0*/  DADD R4, R4, R6 ;  /* 0x0000000004047229 */ /* 0x004fe20000000006 */
[----:B------:R-:W0:Y:S07]  /*0200*/  LDC.64 R6, c[0x0][0x388] ;  /* 0x0000e200ff067b82 */ /* 0x000e2e0000000a00 */
[----:B---3--:R-:W-:-:S08]  /*0210*/  DADD R4, R4, R2 ;  /* 0x0000000004047229 */ /* 0x008fd00000000002 */
[----:B----4-:R-:W-:-:S08]  /*0220*/  DADD R4, R4, R10 ;  /* 0x0000000004047229 */ /* 0x010fd0000000000a */
[----:B------:R-:W-:Y:S01]  /*0230*/  DMUL R4, R4, 0.25 ;  /* 0x3fd0000004047828 */ /* 0x000fe20000000000 */
[----:B0-----:R-:W-:-:S06]  /*0240*/  IMAD.WIDE R6, R0, 0x8, R6 ;  /* 0x0000000800067825 */ /* 0x001fcc00078e0206 */
[----:B------:R-:W-:Y:S01]  /*0250*/  STG.E.64 desc[UR4][R6.64], R4 ;  /* 0x0000000406007986 */ /* 0x000fe2000c101b04 */
[----:B------:R-:W-:Y:S05]  /*0260*/  EXIT ;  /* 0x000000000000794d */ /* 0x000fea0003800000 */
.L_x_0:
[----:B------:R-:W-:-:S00]  /*0270*/  BRA `(.L_x_0) ;  /* 0xfffffffc00fc7947 */ /* 0x000fc0000383ffff */
[----:B------:R-:W-:-:S00]  /*0280*/  NOP ;  /* 0x0000000000007918 */ /* 0x000fc00000000000 */
[----:B------:R-:W-:-:S00]  /*0290*/  NOP ;  /* 0x0000000000007918 */ /* 0x000fc00000000000 */
[----:B------:R-:W-:-:S00]  /*02a0*/  NOP ;  /* 0x0000000000007918 */ /* 0x000fc00000000000 */
[----:B------:R-:W-:-:S00]  /*02b0*/  NOP ;  /* 0x0000000000007918 */ /* 0x000fc00000000000 */
[----:B------:R-:W-:-:S00]  /*02c0*/  NOP ;  /* 0x0000000000007918 */ /* 0x000fc00000000000 */
[----:B------:R-:W-:-:S00]  /*02d0*/  NOP ;  /* 0x0000000000007918 */ /* 0x000fc00000000000 */
[----:B------:R-:W-:-:S00]  /*02e0*/  NOP ;  /* 0x0000000000007918 */ /* 0x000fc00000000000 */
[----:B------:R-:W-:-:S00]  /*02f0*/  NOP ;  /* 0x0000000000007918 */ /* 0x000fc00000000000 */
.L_x_1:


//--------------------- .nv.shared.reserved.0     --------------------------
	.section	.nv.shared.reserved.0,"aw",@nobits
	.weak		__nv_reservedSMEM_offset_0_alias
	.size		__nv_reservedSMEM_offset_0_alias, 0, 64
	.other		__nv_reservedSMEM_offset_0_alias,@"STO_CUDA_RESERVED_SHARED STV_DEFAULT"
__nv_reservedSMEM_offset_0_alias:
	.zero		0
	.zero		64


//--------------------- .nv.constant0._Z13jacobi_kernelPKdPdii --------------------------
	.section	.nv.constant0._Z13jacobi_kernelPKdPdii,"a",@progbits
	.sectionflags	@""
	.align	4
.nv.constant0._Z13jacobi_kernelPKdPdii:
	.zero		920


//--------------------- SYMBOLS --------------------------

	.type		.nv.reservedSmem.offset0,@object
	.size		.nv.reservedSmem.offset0,0x4
